	.headerflags	@"EF_CUDA_TEXMODE_UNIFIED EF_CUDA_64BIT_ADDRESS EF_CUDA_ACCELERATORS EF_CUDA_SM90 EF_CUDA_VIRTUAL_SM(EF_CUDA_SM90)"
	.elftype	@"ET_EXEC"


//--------------------- .nv.info                  --------------------------
	.section	.nv.info,"",@"SHT_CUDA_INFO"
	.align	4


	//----- nvinfo : EIATTR_REGCOUNT
	.align		4
        /*0000*/ 	.byte	0x04, 0x2f
        /*0002*/ 	.short	(.L_3 - .L_2)
	.align		4
.L_2:
        /*0004*/ 	.word	index@(triton_poi_fused__native_batch_norm_legit_no_training_relu_8)
        /*0008*/ 	.word	0x00000016


	//----- nvinfo : EIATTR_MIN_STACK_SIZE
	.align		4
.L_3:
        /*000c*/ 	.byte	0x04, 0x12
        /*000e*/ 	.short	(.L_5 - .L_4)
	.align		4
.L_4:
        /*0010*/ 	.word	index@(triton_poi_fused__native_batch_norm_legit_no_training_relu_8)
        /*0014*/ 	.word	0x00000000


	//----- nvinfo : EIATTR_FRAME_SIZE
	.align		4
.L_5:
        /*0018*/ 	.byte	0x04, 0x11
        /*001a*/ 	.short	(.L_7 - .L_6)
	.align		4
.L_6:
        /*001c*/ 	.word	index@(triton_poi_fused__native_batch_norm_legit_no_training_relu_8)
        /*0020*/ 	.word	0x00000000


	//----- nvinfo : EIATTR_MIN_STACK_SIZE
	.align		4
.L_7:
        /*0024*/ 	.byte	0x04, 0x12
        /*0026*/ 	.short	(.L_9 - .L_8)
	.align		4
.L_8:
        /*0028*/ 	.word	index@(triton_poi_fused__native_batch_norm_legit_no_training_relu_8)
        /*002c*/ 	.word	0x00000000
.L_9:


//--------------------- .nv.info.triton_poi_fused__native_batch_norm_legit_no_training_relu_8 --------------------------
	.section	.nv.info.triton_poi_fused__native_batch_norm_legit_no_training_relu_8,"",@"SHT_CUDA_INFO"
	.sectionflags	@""
	.align	4


	//----- nvinfo : EIATTR_CUDA_API_VERSION
	.align		4
        /*0000*/ 	.byte	0x04, 0x37
        /*0002*/ 	.short	(.L_11 - .L_10)
.L_10:
        /*0004*/ 	.word	0x0000007c


	//----- nvinfo : EIATTR_KPARAM_INFO
	.align		4
.L_11:
        /*0008*/ 	.byte	0x04, 0x17
        /*000a*/ 	.short	(.L_13 - .L_12)
.L_12:
        /*000c*/ 	.word	0x00000000
        /*0010*/ 	.short	0x0006
        /*0012*/ 	.short	0x0030
        /*0014*/ 	.byte	0x00, 0xf0, 0x11, 0x00


	//----- nvinfo : EIATTR_KPARAM_INFO
	.align		4
.L_13:
        /*0018*/ 	.byte	0x04, 0x17
        /*001a*/ 	.short	(.L_15 - .L_14)
.L_14:
        /*001c*/ 	.word	0x00000000
        /*0020*/ 	.short	0x0005
        /*0022*/ 	.short	0x0028
        /*0024*/ 	.byte	0x00, 0xf4, 0x21, 0x00


	//----- nvinfo : EIATTR_KPARAM_INFO
	.align		4
.L_15:
        /*0028*/ 	.byte	0x04, 0x17
        /*002a*/ 	.short	(.L_17 - .L_16)
.L_16:
        /*002c*/ 	.word	0x00000000
        /*0030*/ 	.short	0x0004
        /*0032*/ 	.short	0x0020
        /*0034*/ 	.byte	0x00, 0xf4, 0x21, 0x00


	//----- nvinfo : EIATTR_KPARAM_INFO
	.align		4
.L_17:
        /*0038*/ 	.byte	0x04, 0x17
        /*003a*/ 	.short	(.L_19 - .L_18)
.L_18:
        /*003c*/ 	.word	0x00000000
        /*0040*/ 	.short	0x0003
        /*0042*/ 	.short	0x0018
        /*0044*/ 	.byte	0x00, 0xf4, 0x21, 0x00


	//----- nvinfo : EIATTR_KPARAM_INFO
	.align		4
.L_19:
        /*0048*/ 	.byte	0x04, 0x17
        /*004a*/ 	.short	(.L_21 - .L_20)
.L_20:
        /*004c*/ 	.word	0x00000000
        /*0050*/ 	.short	0x0002
        /*0052*/ 	.short	0x0010
        /*0054*/ 	.byte	0x00, 0xf4, 0x21, 0x00


	//----- nvinfo : EIATTR_KPARAM_INFO
	.align		4
.L_21:
        /*0058*/ 	.byte	0x04, 0x17
        /*005a*/ 	.short	(.L_23 - .L_22)
.L_22:
        /*005c*/ 	.word	0x00000000
        /*0060*/ 	.short	0x0001
        /*0062*/ 	.short	0x0008
        /*0064*/ 	.byte	0x00, 0xf4, 0x21, 0x00


	//----- nvinfo : EIATTR_KPARAM_INFO
	.align		4
.L_23:
        /*0068*/ 	.byte	0x04, 0x17
        /*006a*/ 	.short	(.L_25 - .L_24)
.L_24:
        /*006c*/ 	.word	0x00000000
        /*0070*/ 	.short	0x0000
        /*0072*/ 	.short	0x0000
        /*0074*/ 	.byte	0x00, 0xf4, 0x21, 0x00


	//----- nvinfo : EIATTR_SPARSE_MMA_MASK
	.align		4
.L_25:
        /*0078*/ 	.byte	0x03, 0x50
        /*007a*/ 	.short	0x0000


	//----- nvinfo : EIATTR_MAXREG_COUNT
	.align		4
        /*007c*/ 	.byte	0x03, 0x1b
        /*007e*/ 	.short	0x00ff


	//----- nvinfo : EIATTR_EXIT_INSTR_OFFSETS
	.align		4
        /*0080*/ 	.byte	0x04, 0x1c
        /*0082*/ 	.short	(.L_27 - .L_26)


	//   ....[0]....
.L_26:
        /*0084*/ 	.word	0x00000420


	//   ....[1]....
        /*0088*/ 	.word	0x00000440


	//----- nvinfo : EIATTR_REQNTID
	.align		4
.L_27:
        /*008c*/ 	.byte	0x04, 0x10
        /*008e*/ 	.short	(.L_29 - .L_28)
.L_28:
        /*0090*/ 	.word	0x00000100
        /*0094*/ 	.word	0x00000001
        /*0098*/ 	.word	0x00000001


	//----- nvinfo : EIATTR_CBANK_PARAM_SIZE
	.align		4
.L_29:
        /*009c*/ 	.byte	0x03, 0x19
        /*009e*/ 	.short	0x0034


	//----- nvinfo : EIATTR_PARAM_CBANK
	.align		4
        /*00a0*/ 	.byte	0x04, 0x0a
        /*00a2*/ 	.short	(.L_31 - .L_30)
	.align		4
.L_30:
        /*00a4*/ 	.word	index@(.nv.constant0.triton_poi_fused__native_batch_norm_legit_no_training_relu_8)
        /*00a8*/ 	.short	0x0210
        /*00aa*/ 	.short	0x0034


	//----- nvinfo : EIATTR_SW_WAR
	.align		4
.L_31:
        /*00ac*/ 	.byte	0x04, 0x36
        /*00ae*/ 	.short	(.L_33 - .L_32)
.L_32:
        /*00b0*/ 	.word	0x00000008
.L_33:


//--------------------- .nv.callgraph             --------------------------
	.section	.nv.callgraph,"",@"SHT_CUDA_CALLGRAPH"
	.align	4
	.sectionentsize	8
	.align		4
        /*0000*/ 	.word	0x00000000
	.align		4
        /*0004*/ 	.word	0xffffffff
	.align		4
        /*0008*/ 	.word	0x00000000
	.align		4
        /*000c*/ 	.word	0xfffffffe
	.align		4
        /*0010*/ 	.word	0x00000000
	.align		4
        /*0014*/ 	.word	0xfffffffd
	.align		4
        /*0018*/ 	.word	0x00000000
	.align		4
        /*001c*/ 	.word	0xfffffffc


//--------------------- .nv.constant4             --------------------------
	.section	.nv.constant4,"a",@progbits
	.align	8
	.align		8
.nv.constant4:
        /*0000*/ 	.dword	_$_str
	.align		8
        /*0008*/ 	.dword	_$_str_$_2


//--------------------- .text.triton_poi_fused__native_batch_norm_legit_no_training_relu_8 --------------------------
	.section	.text.triton_poi_fused__native_batch_norm_legit_no_training_relu_8,"ax",@progbits
	.align	128
        .global         triton_poi_fused__native_batch_norm_legit_no_training_relu_8
        .type           triton_poi_fused__native_batch_norm_legit_no_training_relu_8,@function
        .size           triton_poi_fused__native_batch_norm_legit_no_training_relu_8,(.L_x_1 - triton_poi_fused__native_batch_norm_legit_no_training_relu_8)
        .other          triton_poi_fused__native_batch_norm_legit_no_training_relu_8,@"STO_CUDA_ENTRY STV_DEFAULT"
triton_poi_fused__native_batch_norm_legit_no_training_relu_8:
.text.triton_poi_fused__native_batch_norm_legit_no_training_relu_8:
[----:B------:R-:W0:Y:S01]  /*0000*/  LDC R1, c[0x0][0x28] ;  /* 0x00000a00ff017b82 */ /* 0x000e220000000800 */
[----:B------:R-:W1:Y:S07]  /*0010*/  S2R R0, SR_TID.X ;  /* 0x0000000000007919 */ /* 0x000e6e0000002100 */
[----:B------:R-:W2:Y:S01]  /*0020*/  LDC.64 R8, c[0x0][0x220] ;  /* 0x00008800ff087b82 */ /* 0x000ea20000000a00 */
[----:B------:R-:W-:Y:S01]  /*0030*/  ULDC.64 UR4, c[0x0][0x208] ;  /* 0x0000820000047ab9 */ /* 0x000fe20000000a00 */
[----:B------:R-:W3:Y:S06]  /*0040*/  S2R R5, SR_CTAID.X ;  /* 0x0000000000057919 */ /* 0x000eec0000002500 */
[----:B------:R-:W4:Y:S08]  /*0050*/  LDC.64 R12, c[0x0][0x210] ;  /* 0x00008400ff0c7b82 */ /* 0x000f300000000a00 */
[----:B------:R-:W5:Y:S08]  /*0060*/  LDC.64 R14, c[0x0][0x218] ;  /* 0x00008600ff0e7b82 */ /* 0x000f700000000a00 */
[----:B------:R-:W5:Y:S01]  /*0070*/  LDC.64 R16, c[0x0][0x228] ;  /* 0x00008a00ff107b82 */ /* 0x000f620000000a00 */
[----:B-1----:R-:W-:-:S07]  /*0080*/  SHF.L.U32 R0, R0, 0x1, RZ ;  /* 0x0000000100007819 */ /* 0x002fce00000006ff */
[----:B------:R-:W1:Y:S01]  /*0090*/  LDC.64 R18, c[0x0][0x230] ;  /* 0x00008c00ff127b82 */ /* 0x000e620000000a00 */
[----:B---3--:R-:W-:Y:S02]  /*00a0*/  SHF.R.S32.HI R3, RZ, 0x16, R5 ;  /* 0x00000016ff037819 */ /* 0x008fe40000011405 */
[----:B------:R-:W-:Y:S02]  /*00b0*/  LOP3.LUT R0, R0, 0x1fe, RZ, 0xc0, !PT ;  /* 0x000001fe00007812 */ /* 0x000fe400078ec0ff */
[----:B------:R-:W-:Y:S02]  /*00c0*/  SGXT R3, R3, 0x1 ;  /* 0x000000010303781a */ /* 0x000fe40000000200 */
[----:B------:R-:W-:-:S04]  /*00d0*/  LEA R0, R5, R0, 0x9 ;  /* 0x0000000005007211 */ /* 0x000fc800078e48ff */
[----:B------:R-:W-:Y:S02]  /*00e0*/  LEA.HI R3, R3, R0, RZ, 0x5 ;  /* 0x0000000003037211 */ /* 0x000fe400078f28ff */
[----:B------:R-:W-:Y:S02]  /*00f0*/  ISETP.GE.AND P0, PT, R0, 0x1a480, PT ;  /* 0x0001a4800000780c */ /* 0x000fe40003f06270 */
[----:B------:R-:W-:-:S04]  /*0100*/  LOP3.LUT R3, R3, 0xffffffe0, RZ, 0xc0, !PT ;  /* 0xffffffe003037812 */ /* 0x000fc800078ec0ff */
[----:B------:R-:W-:Y:S02]  /*0110*/  IADD3 R11, R0, -R3, RZ ;  /* 0x80000003000b7210 */ /* 0x000fe40007ffe0ff */
[----:B------:R-:W-:-:S03]  /*0120*/  CS2R R2, SRZ ;  /* 0x0000000000027805 */ /* 0x000fc6000001ff00 */
[----:B--2---:R-:W-:-:S05]  /*0130*/  IMAD.WIDE R8, R11, 0x4, R8 ;  /* 0x000000040b087825 */ /* 0x004fca00078e0208 */
[----:B------:R2:W3:Y:S01]  /*0140*/  @!P0 LDG.E.EL.64 R2, desc[UR4][R8.64] ;  /* 0x0000000408028981 */ /* 0x0004e2000c2e1b00 */
[----:B------:R-:W-:Y:S02]  /*0150*/  CS2R R4, SRZ ;  /* 0x0000000000047805 */ /* 0x000fe4000001ff00 */
[----:B------:R-:W-:Y:S01]  /*0160*/  CS2R R6, SRZ ;  /* 0x0000000000067805 */ /* 0x000fe2000001ff00 */
[----:B----4-:R-:W-:-:S04]  /*0170*/  IMAD.WIDE R12, R0, 0x4, R12 ;  /* 0x00000004000c7825 */ /* 0x010fc800078e020c */
[C---:B-----5:R-:W-:Y:S01]  /*0180*/  IMAD.WIDE R14, R11.reuse, 0x4, R14 ;  /* 0x000000040b0e7825 */ /* 0x060fe200078e020e */
[----:B------:R-:W4:Y:S01]  /*0190*/  @!P0 LDG.E.64 R4, desc[UR4][R12.64] ;  /* 0x000000040c048981 */ /* 0x000f22000c1e1b00 */
[----:B--2---:R-:W-:Y:S02]  /*01a0*/  CS2R R8, SRZ ;  /* 0x0000000000087805 */ /* 0x004fe4000001ff00 */
[C---:B0-----:R-:W-:Y:S01]  /*01b0*/  IMAD.WIDE R16, R11.reuse, 0x4, R16 ;  /* 0x000000040b107825 */ /* 0x041fe200078e0210 */
[----:B------:R0:W4:Y:S03]  /*01c0*/  @!P0 LDG.E.EL.64 R6, desc[UR4][R14.64] ;  /* 0x000000040e068981 */ /* 0x000126000c2e1b00 */
[----:B-1----:R-:W-:Y:S01]  /*01d0*/  IMAD.WIDE R18, R11, 0x4, R18 ;  /* 0x000000040b127825 */ /* 0x002fe200078e0212 */
[----:B------:R-:W-:-:S04]  /*01e0*/  CS2R R10, SRZ ;  /* 0x00000000000a7805 */ /* 0x000fc8000001ff00 */
[----:B------:R-:W2:Y:S04]  /*01f0*/  @!P0 LDG.E.EL.64 R8, desc[UR4][R18.64] ;  /* 0x0000000412088981 */ /* 0x000ea8000c2e1b00 */
[----:B------:R-:W2:Y:S01]  /*0200*/  @!P0 LDG.E.EL.64 R10, desc[UR4][R16.64] ;  /* 0x00000004100a8981 */ /* 0x000ea2000c2e1b00 */
[----:B0-----:R-:W-:Y:S01]  /*0210*/  HFMA2.MMA R14, -RZ, RZ, 1.625, 0 ;  /* 0x3e800000ff0e7435 */ /* 0x001fe200000001ff */
[----:B---3--:R-:W-:Y:S01]  /*0220*/  FADD R2, R2, 9.9999997473787516356e-06 ;  /* 0x3727c5ac02027421 */ /* 0x008fe20000000000 */
[----:B------:R-:W-:-:S03]  /*0230*/  FADD R3, R3, 9.9999997473787516356e-06 ;  /* 0x3727c5ac03037421 */ /* 0x000fc60000000000 */
[----:B------:R-:W0:Y:S08]  /*0240*/  MUFU.SQRT R12, R2 ;  /* 0x00000002000c7308 */ /* 0x000e300000002000 */
[----:B------:R1:W3:Y:S01]  /*0250*/  MUFU.SQRT R13, R3 ;  /* 0x00000003000d7308 */ /* 0x0002e20000002000 */
[C---:B0-----:R-:W-:Y:S02]  /*0260*/  FSETP.GT.AND P1, PT, R12.reuse, 8.50705917302346158658e+37, PT ;  /* 0x7e8000000c00780b */ /* 0x041fe40003f24000 */
[----:B------:R-:W-:Y:S01]  /*0270*/  FSETP.GEU.AND P3, PT, R12, 1.175494350822287508e-38, PT ;  /* 0x008000000c00780b */ /* 0x000fe20003f6e000 */
[----:B-1----:R-:W0:Y:S01]  /*0280*/  LDC.64 R2, c[0x0][0x238] ;  /* 0x00008e00ff027b82 */ /* 0x002e220000000a00 */
[----:B---3--:R-:W-:-:S02]  /*0290*/  FSETP.GT.AND P2, PT, R13, 8.50705917302346158658e+37, PT ;  /* 0x7e8000000d00780b */ /* 0x008fc40003f44000 */
[----:B------:R-:W-:-:S07]  /*02a0*/  FSETP.GEU.AND P4, PT, R13, 1.175494350822287508e-38, PT ;  /* 0x008000000d00780b */ /* 0x000fce0003f8e000 */
[----:B------:R-:W-:-:S04]  /*02b0*/  @P1 FMUL R12, R12, 0.25 ;  /* 0x3e8000000c0c1820 */ /* 0x000fc80000400000 */
[----:B------:R-:W-:Y:S01]  /*02c0*/  @!P3 FMUL R12, R12, 16777216 ;  /* 0x4b8000000c0cb820 */ /* 0x000fe20000400000 */
[----:B------:R-:W-:-:S04]  /*02d0*/  @P2 FMUL R13, R13, 0.25 ;  /* 0x3e8000000d0d2820 */ /* 0x000fc80000400000 */
[----:B------:R-:W-:Y:S01]  /*02e0*/  @!P4 FMUL R13, R13, 16777216 ;  /* 0x4b8000000d0dc820 */ /* 0x000fe20000400000 */
[----:B------:R-:W1:Y:S01]  /*02f0*/  MUFU.RCP R12, R12 ;  /* 0x0000000c000c7308 */ /* 0x000e620000001000 */
[----:B------:R-:W-:-:S07]  /*0300*/  FSEL R15, R14, 1, P1 ;  /* 0x3f8000000e0f7808 */ /* 0x000fce0000800000 */
[----:B------:R-:W3:Y:S01]  /*0310*/  MUFU.RCP R13, R13 ;  /* 0x0000000d000d7308 */ /* 0x000ee20000001000 */
[----:B------:R-:W-:Y:S01]  /*0320*/  FSEL R14, R14, 1, P2 ;  /* 0x3f8000000e0e7808 */ /* 0x000fe20001000000 */
[----:B------:R-:W-:-:S04]  /*0330*/  @!P3 FMUL R15, R15, 16777216 ;  /* 0x4b8000000f0fb820 */ /* 0x000fc80000400000 */
[----:B------:R-:W-:Y:S01]  /*0340*/  @!P4 FMUL R14, R14, 16777216 ;  /* 0x4b8000000e0ec820 */ /* 0x000fe20000400000 */
[----:B----4-:R-:W-:Y:S01]  /*0350*/  FADD R5, -R7, R5 ;  /* 0x0000000507057221 */ /* 0x010fe20000000100 */
[----:B------:R-:W-:Y:S01]  /*0360*/  FADD R4, -R6, R4 ;  /* 0x0000000406047221 */ /* 0x000fe20000000100 */
[----:B-1----:R-:W-:Y:S01]  /*0370*/  FMUL R15, R12, R15 ;  /* 0x0000000f0c0f7220 */ /* 0x002fe20000400000 */
[----:B---3--:R-:W-:-:S03]  /*0380*/  FMUL R14, R13, R14 ;  /* 0x0000000e0d0e7220 */ /* 0x008fc60000400000 */
[----:B------:R-:W-:Y:S01]  /*0390*/  FMUL R15, R4, R15 ;  /* 0x0000000f040f7220 */ /* 0x000fe20000400000 */
[----:B------:R-:W-:-:S03]  /*03a0*/  FMUL R14, R5, R14 ;  /* 0x0000000e050e7220 */ /* 0x000fc60000400000 */
[----:B--2---:R-:W-:Y:S01]  /*03b0*/  FFMA R8, R15, R10, R8 ;  /* 0x0000000a0f087223 */ /* 0x004fe20000000008 */
[----:B------:R-:W-:-:S04]  /*03c0*/  FFMA R9, R14, R11, R9 ;  /* 0x0000000b0e097223 */ /* 0x000fc80000000009 */
[----:B------:R-:W-:Y:S02]  /*03d0*/  FSETP.GEU.AND P1, PT, R8, RZ, PT ;  /* 0x000000ff0800720b */ /* 0x000fe40003f2e000 */
[C---:B------:R-:W-:Y:S01]  /*03e0*/  FSETP.GEU.AND P2, PT, R9.reuse, RZ, PT ;  /* 0x000000ff0900720b */ /* 0x040fe20003f4e000 */
[----:B0-----:R-:W-:Y:S01]  /*03f0*/  IMAD.WIDE R2, R0, 0x4, R2 ;  /* 0x0000000400027825 */ /* 0x001fe200078e0202 */
[----:B------:R-:W-:Y:S02]  /*0400*/  FSEL R8, R8, RZ, P1 ;  /* 0x000000ff08087208 */ /* 0x000fe40000800000 */
[----:B------:R-:W-:Y:S01]  /*0410*/  FSEL R9, R9, RZ, P2 ;  /* 0x000000ff09097208 */ /* 0x000fe20001000000 */
[----:B------:R-:W-:Y:S08]  /*0420*/  @P0 EXIT ;  /* 0x000000000000094d */ /* 0x000ff00003800000 */
[----:B------:R-:W-:Y:S01]  /*0430*/  STG.E.64 desc[UR4][R2.64], R8 ;  /* 0x0000000802007986 */ /* 0x000fe2000c101b04 */
[----:B------:R-:W-:Y:S05]  /*0440*/  EXIT ;  /* 0x000000000000794d */ /* 0x000fea0003800000 */
.L_x_0:
[----:B------:R-:W-:-:S00]  /*0450*/  BRA `(.L_x_0) ;  /* 0xfffffffc00fc7947 */ /* 0x000fc0000383ffff */
[----:B------:R-:W-:-:S00]  /*0460*/  NOP ;  /* 0x0000000000007918 */ /* 0x000fc00000000000 */
        /* <DEDUP_REMOVED lines=9> */
.L_x_1:


//--------------------- .nv.global.init           --------------------------
	.section	.nv.global.init,"aw",@progbits
.nv.global.init:
	.type		_$_str,@object
	.size		_$_str,(_$_str_$_2 - _$_str)
_$_str:
        /*0000*/ 	.byte	0x5f, 0x5f, 0x43, 0x55, 0x44, 0x41, 0x5f, 0x46, 0x54, 0x5a, 0x00
	.type		_$_str_$_2,@object
	.size		_$_str_$_2,(.L_1 - _$_str_$_2)
_$_str_$_2:
        /*000b*/ 	.byte	0x5f, 0x5f, 0x43, 0x55, 0x44, 0x41, 0x5f, 0x50, 0x52, 0x45, 0x43, 0x5f, 0x53, 0x51, 0x52, 0x54
        /*001b*/ 	.byte	0x00
.L_1:


//--------------------- .nv.constant0.triton_poi_fused__native_batch_norm_legit_no_training_relu_8 --------------------------
	.section	.nv.constant0.triton_poi_fused__native_batch_norm_legit_no_training_relu_8,"a",@progbits
	.sectionflags	@""
	.align	4
.nv.constant0.triton_poi_fused__native_batch_norm_legit_no_training_relu_8:
	.zero		580
